//
// Generated by NVIDIA NVVM Compiler
//
// Compiler Build ID: CL-36424714
// Cuda compilation tools, release 13.0, V13.0.88
// Based on NVVM 20.0.0
//

.version 9.0
.target sm_100
.address_size 64

	// .globl	_Z22matrix_multiply_kernelPKfS0_Pfi
// _ZZ22matrix_multiply_kernelPKfS0_PfiE8shared_A has been demoted
// _ZZ22matrix_multiply_kernelPKfS0_PfiE8shared_B has been demoted

.visible .entry _Z22matrix_multiply_kernelPKfS0_Pfi(
	.param .u64 .ptr .align 1 _Z22matrix_multiply_kernelPKfS0_Pfi_param_0,
	.param .u64 .ptr .align 1 _Z22matrix_multiply_kernelPKfS0_Pfi_param_1,
	.param .u64 .ptr .align 1 _Z22matrix_multiply_kernelPKfS0_Pfi_param_2,
	.param .u32 _Z22matrix_multiply_kernelPKfS0_Pfi_param_3
)
{
	.reg .pred 	%p<10>;
	.reg .b32 	%r<42>;
	.reg .b32 	%f<111>;
	.reg .b64 	%rd<13>;
	// demoted variable
	.shared .align 4 .b8 _ZZ22matrix_multiply_kernelPKfS0_PfiE8shared_A[4096];
	// demoted variable
	.shared .align 4 .b8 _ZZ22matrix_multiply_kernelPKfS0_PfiE8shared_B[4096];
	ld.param.u64 	%rd4, [_Z22matrix_multiply_kernelPKfS0_Pfi_param_0];
	ld.param.u64 	%rd5, [_Z22matrix_multiply_kernelPKfS0_Pfi_param_1];
	ld.param.u64 	%rd6, [_Z22matrix_multiply_kernelPKfS0_Pfi_param_2];
	ld.param.u32 	%r24, [_Z22matrix_multiply_kernelPKfS0_Pfi_param_3];
	mov.u32 	%r25, %ctaid.x;
	mov.u32 	%r26, %ctaid.y;
	mov.u32 	%r37, %tid.x;
	mov.u32 	%r39, %tid.y;
	shl.b32 	%r27, %r26, 5;
	add.s32 	%r3, %r27, %r39;
	shl.b32 	%r4, %r25, 5;
	add.s32 	%r5, %r4, %r37;
	setp.lt.s32 	%p1, %r24, 1;
	mov.f32 	%f110, 0f00000000;
	@%p1 bra 	$L__BB0_7;
	add.s32 	%r28, %r24, 31;
	shr.u32 	%r29, %r28, 5;
	shl.b32 	%r30, %r39, 7;
	mov.u32 	%r31, _ZZ22matrix_multiply_kernelPKfS0_PfiE8shared_A;
	add.s32 	%r6, %r31, %r30;
	shl.b32 	%r32, %r37, 2;
	add.s32 	%r7, %r6, %r32;
	mov.u32 	%r33, _ZZ22matrix_multiply_kernelPKfS0_PfiE8shared_B;
	add.s32 	%r9, %r33, %r32;
	add.s32 	%r8, %r9, %r30;
	neg.s32 	%r41, %r29;
	mad.lo.s32 	%r34, %r39, %r24, %r37;
	add.s32 	%r40, %r34, %r4;
	shl.b32 	%r12, %r24, 5;
	mad.lo.s32 	%r38, %r24, %r3, %r37;
	cvta.to.global.u64 	%rd1, %rd4;
	cvta.to.global.u64 	%rd2, %rd5;
	mov.f32 	%f110, 0f00000000;
$L__BB0_2:
	setp.ge.u32 	%p2, %r3, %r24;
	mul.wide.s32 	%rd7, %r38, 4;
	add.s64 	%rd3, %rd1, %rd7;
	setp.ge.s32 	%p3, %r37, %r24;
	mov.f32 	%f108, 0f00000000;
	or.pred  	%p4, %p2, %p3;
	@%p4 bra 	$L__BB0_4;
	ld.global.f32 	%f108, [%rd3];
$L__BB0_4:
	setp.ge.u32 	%p5, %r5, %r24;
	st.shared.f32 	[%r7], %f108;
	setp.ge.s32 	%p6, %r39, %r24;
	mov.f32 	%f109, 0f00000000;
	or.pred  	%p7, %p5, %p6;
	@%p7 bra 	$L__BB0_6;
	mul.wide.u32 	%rd8, %r40, 4;
	add.s64 	%rd9, %rd2, %rd8;
	ld.global.f32 	%f109, [%rd9];
$L__BB0_6:
	st.shared.f32 	[%r8], %f109;
	bar.sync 	0;
	ld.shared.f32 	%f12, [%r6];
	ld.shared.f32 	%f13, [%r9];
	fma.rn.f32 	%f14, %f12, %f13, %f110;
	ld.shared.f32 	%f15, [%r6+4];
	ld.shared.f32 	%f16, [%r9+128];
	fma.rn.f32 	%f17, %f15, %f16, %f14;
	ld.shared.f32 	%f18, [%r6+8];
	ld.shared.f32 	%f19, [%r9+256];
	fma.rn.f32 	%f20, %f18, %f19, %f17;
	ld.shared.f32 	%f21, [%r6+12];
	ld.shared.f32 	%f22, [%r9+384];
	fma.rn.f32 	%f23, %f21, %f22, %f20;
	ld.shared.f32 	%f24, [%r6+16];
	ld.shared.f32 	%f25, [%r9+512];
	fma.rn.f32 	%f26, %f24, %f25, %f23;
	ld.shared.f32 	%f27, [%r6+20];
	ld.shared.f32 	%f28, [%r9+640];
	fma.rn.f32 	%f29, %f27, %f28, %f26;
	ld.shared.f32 	%f30, [%r6+24];
	ld.shared.f32 	%f31, [%r9+768];
	fma.rn.f32 	%f32, %f30, %f31, %f29;
	ld.shared.f32 	%f33, [%r6+28];
	ld.shared.f32 	%f34, [%r9+896];
	fma.rn.f32 	%f35, %f33, %f34, %f32;
	ld.shared.f32 	%f36, [%r6+32];
	ld.shared.f32 	%f37, [%r9+1024];
	fma.rn.f32 	%f38, %f36, %f37, %f35;
	ld.shared.f32 	%f39, [%r6+36];
	ld.shared.f32 	%f40, [%r9+1152];
	fma.rn.f32 	%f41, %f39, %f40, %f38;
	ld.shared.f32 	%f42, [%r6+40];
	ld.shared.f32 	%f43, [%r9+1280];
	fma.rn.f32 	%f44, %f42, %f43, %f41;
	ld.shared.f32 	%f45, [%r6+44];
	ld.shared.f32 	%f46, [%r9+1408];
	fma.rn.f32 	%f47, %f45, %f46, %f44;
	ld.shared.f32 	%f48, [%r6+48];
	ld.shared.f32 	%f49, [%r9+1536];
	fma.rn.f32 	%f50, %f48, %f49, %f47;
	ld.shared.f32 	%f51, [%r6+52];
	ld.shared.f32 	%f52, [%r9+1664];
	fma.rn.f32 	%f53, %f51, %f52, %f50;
	ld.shared.f32 	%f54, [%r6+56];
	ld.shared.f32 	%f55, [%r9+1792];
	fma.rn.f32 	%f56, %f54, %f55, %f53;
	ld.shared.f32 	%f57, [%r6+60];
	ld.shared.f32 	%f58, [%r9+1920];
	fma.rn.f32 	%f59, %f57, %f58, %f56;
	ld.shared.f32 	%f60, [%r6+64];
	ld.shared.f32 	%f61, [%r9+2048];
	fma.rn.f32 	%f62, %f60, %f61, %f59;
	ld.shared.f32 	%f63, [%r6+68];
	ld.shared.f32 	%f64, [%r9+2176];
	fma.rn.f32 	%f65, %f63, %f64, %f62;
	ld.shared.f32 	%f66, [%r6+72];
	ld.shared.f32 	%f67, [%r9+2304];
	fma.rn.f32 	%f68, %f66, %f67, %f65;
	ld.shared.f32 	%f69, [%r6+76];
	ld.shared.f32 	%f70, [%r9+2432];
	fma.rn.f32 	%f71, %f69, %f70, %f68;
	ld.shared.f32 	%f72, [%r6+80];
	ld.shared.f32 	%f73, [%r9+2560];
	fma.rn.f32 	%f74, %f72, %f73, %f71;
	ld.shared.f32 	%f75, [%r6+84];
	ld.shared.f32 	%f76, [%r9+2688];
	fma.rn.f32 	%f77, %f75, %f76, %f74;
	ld.shared.f32 	%f78, [%r6+88];
	ld.shared.f32 	%f79, [%r9+2816];
	fma.rn.f32 	%f80, %f78, %f79, %f77;
	ld.shared.f32 	%f81, [%r6+92];
	ld.shared.f32 	%f82, [%r9+2944];
	fma.rn.f32 	%f83, %f81, %f82, %f80;
	ld.shared.f32 	%f84, [%r6+96];
	ld.shared.f32 	%f85, [%r9+3072];
	fma.rn.f32 	%f86, %f84, %f85, %f83;
	ld.shared.f32 	%f87, [%r6+100];
	ld.shared.f32 	%f88, [%r9+3200];
	fma.rn.f32 	%f89, %f87, %f88, %f86;
	ld.shared.f32 	%f90, [%r6+104];
	ld.shared.f32 	%f91, [%r9+3328];
	fma.rn.f32 	%f92, %f90, %f91, %f89;
	ld.shared.f32 	%f93, [%r6+108];
	ld.shared.f32 	%f94, [%r9+3456];
	fma.rn.f32 	%f95, %f93, %f94, %f92;
	ld.shared.f32 	%f96, [%r6+112];
	ld.shared.f32 	%f97, [%r9+3584];
	fma.rn.f32 	%f98, %f96, %f97, %f95;
	ld.shared.f32 	%f99, [%r6+116];
	ld.shared.f32 	%f100, [%r9+3712];
	fma.rn.f32 	%f101, %f99, %f100, %f98;
	ld.shared.f32 	%f102, [%r6+120];
	ld.shared.f32 	%f103, [%r9+3840];
	fma.rn.f32 	%f104, %f102, %f103, %f101;
	ld.shared.f32 	%f105, [%r6+124];
	ld.shared.f32 	%f106, [%r9+3968];
	fma.rn.f32 	%f110, %f105, %f106, %f104;
	bar.sync 	0;
	add.s32 	%r41, %r41, 1;
	setp.ne.s32 	%p8, %r41, 0;
	add.s32 	%r40, %r40, %r12;
	add.s32 	%r39, %r39, 32;
	add.s32 	%r38, %r38, 32;
	add.s32 	%r37, %r37, 32;
	@%p8 bra 	$L__BB0_2;
$L__BB0_7:
	max.s32 	%r35, %r3, %r5;
	setp.ge.s32 	%p9, %r35, %r24;
	@%p9 bra 	$L__BB0_9;
	mad.lo.s32 	%r36, %r24, %r3, %r5;
	cvta.to.global.u64 	%rd10, %rd6;
	mul.wide.u32 	%rd11, %r36, 4;
	add.s64 	%rd12, %rd10, %rd11;
	st.global.f32 	[%rd12], %f110;
$L__BB0_9:
	ret;

}


// ===== COMPILED SASS (sm_100) =====

	.target	sm_100

	.elftype	@"ET_EXEC"


//--------------------- .note.nv.tkinfo           --------------------------
	.section	.note.nv.tkinfo,"",@"SHT_NOTE"
	.sectionflags	@"SHF_NOTE_NV_TKINFO"
	.tkinfo
        /*0018*/ 	.word	0x00000002
        /*0030*/ 	.string	""
        /*0030*/ 	.string	"ptxas"
        /*0030*/ 	.string	"Cuda compilation tools, release 13.0, V13.0.88"
        /*0030*/ 	.string	"Build cuda_13.0.r13.0/compiler.36424714_0"
        /*0030*/ 	.string	"-arch sm_100 -m 64 "



//--------------------- .note.nv.cuinfo           --------------------------
	.section	.note.nv.cuinfo,"",@"SHT_NOTE"
	.sectionflags	@"SHF_NOTE_NV_CUINFO"
        /*0018*/ 	.short	0x0002
        /*001a*/ 	.short	0x0064
        /*001c*/ 	.short	0x0082
	.zero		2


//--------------------- .nv.info                  --------------------------
	.section	.nv.info,"",@"SHT_CUDA_INFO"
	.align	4


	//----- nvinfo : EIATTR_REGCOUNT
	.align		4
        /*0000*/ 	.byte	0x04, 0x2f
        /*0002*/ 	.short	(.L_1 - .L_0)
	.align		4
.L_0:
        /*0004*/ 	.word	index@(_Z22matrix_multiply_kernelPKfS0_Pfi)
        /*0008*/ 	.word	0x00000020


	//----- nvinfo : EIATTR_FRAME_SIZE
	.align		4
.L_1:
        /*000c*/ 	.byte	0x04, 0x11
        /*000e*/ 	.short	(.L_3 - .L_2)
	.align		4
.L_2:
        /*0010*/ 	.word	index@(_Z22matrix_multiply_kernelPKfS0_Pfi)
        /*0014*/ 	.word	0x00000000


	//----- nvinfo : EIATTR_MIN_STACK_SIZE
	.align		4
.L_3:
        /*0018*/ 	.byte	0x04, 0x12
        /*001a*/ 	.short	(.L_5 - .L_4)
	.align		4
.L_4:
        /*001c*/ 	.word	index@(_Z22matrix_multiply_kernelPKfS0_Pfi)
        /*0020*/ 	.word	0x00000000
.L_5:


//--------------------- .nv.compat                --------------------------
	.section	.nv.compat,"",@"SHT_CUDA_COMPAT_INFO"
	.align	4
        /*0000*/ 	.byte	0x02, 0x09, 0x00, 0x00, 0x02, 0x02, 0x01, 0x00, 0x02, 0x05, 0x05, 0x00, 0x03, 0x07, 0x01, 0x01
        /*0010*/ 	.byte	0x02, 0x03, 0x00, 0x00, 0x02, 0x06, 0x01, 0x00, 0x04, 0x0b, 0x08, 0x00, 0x09, 0x00, 0x00, 0x00
        /*0020*/ 	.byte	0x00, 0x00, 0x00, 0x00


//--------------------- .nv.info._Z22matrix_multiply_kernelPKfS0_Pfi --------------------------
	.section	.nv.info._Z22matrix_multiply_kernelPKfS0_Pfi,"",@"SHT_CUDA_INFO"
	.sectionflags	@""
	.align	4


	//----- nvinfo : EIATTR_CUDA_API_VERSION
	.align		4
        /*0000*/ 	.byte	0x04, 0x37
        /*0002*/ 	.short	(.L_7 - .L_6)
.L_6:
        /*0004*/ 	.word	0x00000082


	//----- nvinfo : EIATTR_KPARAM_INFO
	.align		4
.L_7:
        /*0008*/ 	.byte	0x04, 0x17
        /*000a*/ 	.short	(.L_9 - .L_8)
.L_8:
        /*000c*/ 	.word	0x00000000
        /*0010*/ 	.short	0x0003
        /*0012*/ 	.short	0x0018
        /*0014*/ 	.byte	0x00, 0xf0, 0x11, 0x00


	//----- nvinfo : EIATTR_KPARAM_INFO
	.align		4
.L_9:
        /*0018*/ 	.byte	0x04, 0x17
        /*001a*/ 	.short	(.L_11 - .L_10)
.L_10:
        /*001c*/ 	.word	0x00000000
        /*0020*/ 	.short	0x0002
        /*0022*/ 	.short	0x0010
        /*0024*/ 	.byte	0x00, 0xf5, 0x21, 0x00


	//----- nvinfo : EIATTR_KPARAM_INFO
	.align		4
.L_11:
        /*0028*/ 	.byte	0x04, 0x17
        /*002a*/ 	.short	(.L_13 - .L_12)
.L_12:
        /*002c*/ 	.word	0x00000000
        /*0030*/ 	.short	0x0001
        /*0032*/ 	.short	0x0008
        /*0034*/ 	.byte	0x00, 0xf5, 0x21, 0x00


	//----- nvinfo : EIATTR_KPARAM_INFO
	.align		4
.L_13:
        /*0038*/ 	.byte	0x04, 0x17
        /*003a*/ 	.short	(.L_15 - .L_14)
.L_14:
        /*003c*/ 	.word	0x00000000
        /*0040*/ 	.short	0x0000
        /*0042*/ 	.short	0x0000
        /*0044*/ 	.byte	0x00, 0xf5, 0x21, 0x00


	//----- nvinfo : EIATTR_SPARSE_MMA_MASK
	.align		4
.L_15:
        /*0048*/ 	.byte	0x03, 0x50
        /*004a*/ 	.short	0x0000


	//----- nvinfo : EIATTR_MAXREG_COUNT
	.align		4
        /*004c*/ 	.byte	0x03, 0x1b
        /*004e*/ 	.short	0x00ff


	//----- nvinfo : EIATTR_NUM_BARRIERS
	.align		4
        /*0050*/ 	.byte	0x02, 0x4c
        /*0052*/ 	.byte	0x01
	.zero		1


	//----- nvinfo : EIATTR_MERCURY_ISA_VERSION
	.align		4
        /*0054*/ 	.byte	0x03, 0x5f
        /*0056*/ 	.short	0x0101


	//----- nvinfo : EIATTR_VRC_CTA_INIT_COUNT
	.align		4
        /*0058*/ 	.byte	0x02, 0x4a
	.zero		1
	.zero		1


	//----- nvinfo : EIATTR_EXIT_INSTR_OFFSETS
	.align		4
        /*005c*/ 	.byte	0x04, 0x1c
        /*005e*/ 	.short	(.L_17 - .L_16)


	//   ....[0]....
.L_16:
        /*0060*/ 	.word	0x00000800


	//   ....[1]....
        /*0064*/ 	.word	0x00000850


	//----- nvinfo : EIATTR_CBANK_PARAM_SIZE
	.align		4
.L_17:
        /*0068*/ 	.byte	0x03, 0x19
        /*006a*/ 	.short	0x001c


	//----- nvinfo : EIATTR_PARAM_CBANK
	.align		4
        /*006c*/ 	.byte	0x04, 0x0a
        /*006e*/ 	.short	(.L_19 - .L_18)
	.align		4
.L_18:
        /*0070*/ 	.word	index@(.nv.constant0._Z22matrix_multiply_kernelPKfS0_Pfi)
        /*0074*/ 	.short	0x0380
        /*0076*/ 	.short	0x001c


	//----- nvinfo : EIATTR_SW_WAR
	.align		4
.L_19:
        /*0078*/ 	.byte	0x04, 0x36
        /*007a*/ 	.short	(.L_21 - .L_20)
.L_20:
        /*007c*/ 	.word	0x00000008
.L_21:


//--------------------- .nv.callgraph             --------------------------
	.section	.nv.callgraph,"",@"SHT_CUDA_CALLGRAPH"
	.align	4
	.sectionentsize	8
	.align		4
        /*0000*/ 	.word	0x00000000
	.align		4
        /*0004*/ 	.word	0xffffffff
	.align		4
        /*0008*/ 	.word	0x00000000
	.align		4
        /*000c*/ 	.word	0xfffffffe
	.align		4
        /*0010*/ 	.word	0x00000000
	.align		4
        /*0014*/ 	.word	0xfffffffd
	.align		4
        /*0018*/ 	.word	0x00000000
	.align		4
        /*001c*/ 	.word	0xfffffffc


//--------------------- .text._Z22matrix_multiply_kernelPKfS0_Pfi --------------------------
	.section	.text._Z22matrix_multiply_kernelPKfS0_Pfi,"ax",@progbits
	.align	128
        .global         _Z22matrix_multiply_kernelPKfS0_Pfi
        .type           _Z22matrix_multiply_kernelPKfS0_Pfi,@function
        .size           _Z22matrix_multiply_kernelPKfS0_Pfi,(.L_x_3 - _Z22matrix_multiply_kernelPKfS0_Pfi)
        .other          _Z22matrix_multiply_kernelPKfS0_Pfi,@"STO_CUDA_ENTRY STV_DEFAULT"
_Z22matrix_multiply_kernelPKfS0_Pfi:
.text._Z22matrix_multiply_kernelPKfS0_Pfi:
[----:B------:R-:W-:Y:S01]  /*0000*/  LDC R1, c[0x0][0x37c] ;  /* 0x0000df00ff017b82 */ /* 0x000fe20000000800 */
[----:B------:R-:W0:Y:S01]  /*0010*/  LDCU UR4, c[0x0][0x398] ;  /* 0x00007300ff0477ac */ /* 0x000e220008000800 */
[----:B------:R-:W1:Y:S01]  /*0020*/  S2R R18, SR_CTAID.Y ;  /* 0x0000000000127919 */ /* 0x000e620000002600 */
[----:B------:R-:W-:Y:S01]  /*0030*/  HFMA2 R27, -RZ, RZ, 0, 0 ;  /* 0x00000000ff1b7431 */ /* 0x000fe200000001ff */
[----:B------:R-:W2:Y:S01]  /*0040*/  LDCU.64 UR8, c[0x0][0x358] ;  /* 0x00006b00ff0877ac */ /* 0x000ea20008000a00 */
[----:B------:R-:W1:Y:S01]  /*0050*/  S2R R19, SR_TID.Y ;  /* 0x0000000000137919 */ /* 0x000e620000002200 */
[----:B------:R-:W3:Y:S01]  /*0060*/  S2R R4, SR_CTAID.X ;  /* 0x0000000000047919 */ /* 0x000ee20000002500 */
[----:B------:R-:W3:Y:S01]  /*0070*/  S2R R21, SR_TID.X ;  /* 0x0000000000157919 */ /* 0x000ee20000002100 */
[----:B0-----:R-:W-:-:S04]  /*0080*/  MOV R6, UR4 ;  /* 0x0000000400067c02 */ /* 0x001fc80008000f00 */
[----:B------:R-:W-:Y:S02]  /*0090*/  ISETP.GE.AND P0, PT, R6, 0x1, PT ;  /* 0x000000010600780c */ /* 0x000fe40003f06270 */
[----:B-1----:R-:W-:Y:S02]  /*00a0*/  LEA R18, R18, R19, 0x5 ;  /* 0x0000001312127211 */ /* 0x002fe400078e28ff */
[----:B---3--:R-:W-:-:S09]  /*00b0*/  LEA R23, R4, R21, 0x5 ;  /* 0x0000001504177211 */ /* 0x008fd200078e28ff */
[----:B--2---:R-:W-:Y:S05]  /*00c0*/  @!P0 BRA `(.L_x_0) ;  /* 0x0000000400c48947 */ /* 0x004fea0003800000 */
[----:B------:R-:W0:Y:S01]  /*00d0*/  S2UR UR6, SR_CgaCtaId ;  /* 0x00000000000679c3 */ /* 0x000e220000008800 */
[----:B------:R-:W-:Y:S01]  /*00e0*/  UMOV UR4, 0x400 ;  /* 0x0000040000047882 */ /* 0x000fe20000000000 */
[----:B------:R-:W-:Y:S01]  /*00f0*/  IADD3 R2, PT, PT, R6, 0x1f, RZ ;  /* 0x0000001f06027810 */ /* 0x000fe20007ffe0ff */
[----:B------:R-:W-:Y:S01]  /*0100*/  UIADD3 UR5, UPT, UPT, UR4, 0x1000, URZ ;  /* 0x0000100004057890 */ /* 0x000fe2000fffe0ff */
[-CC-:B------:R-:W-:Y:S01]  /*0110*/  IMAD R17, R19, R6.reuse, R21.reuse ;  /* 0x0000000613117224 */ /* 0x180fe200078e0215 */
[----:B------:R-:W-:Y:S01]  /*0120*/  MOV R27, RZ ;  /* 0x000000ff001b7202 */ /* 0x000fe20000000f00 */
[----:B------:R-:W-:Y:S01]  /*0130*/  IMAD R7, R18, R6, R21 ;  /* 0x0000000612077224 */ /* 0x000fe200078e0215 */
[----:B------:R-:W-:Y:S01]  /*0140*/  SHF.R.U32.HI R2, RZ, 0x5, R2 ;  /* 0x00000005ff027819 */ /* 0x000fe20000011602 */
[----:B------:R-:W1:Y:S01]  /*0150*/  LDC R0, c[0x0][0x398] ;  /* 0x0000e600ff007b82 */ /* 0x000e620000000800 */
[----:B------:R-:W-:Y:S02]  /*0160*/  LEA R17, R4, R17, 0x5 ;  /* 0x0000001104117211 */ /* 0x000fe400078e28ff */
[----:B------:R-:W-:-:S05]  /*0170*/  IADD3 R16, PT, PT, -R2, RZ, RZ ;  /* 0x000000ff02107210 */ /* 0x000fca0007ffe1ff */
[----:B------:R-:W2:Y:S01]  /*0180*/  LDC.64 R24, c[0x0][0x380] ;  /* 0x0000e000ff187b82 */ /* 0x000ea20000000a00 */
[----:B0-----:R-:W-:Y:S02]  /*0190*/  ULEA UR4, UR6, UR4, 0x18 ;  /* 0x0000000406047291 */ /* 0x001fe4000f8ec0ff */
[----:B------:R-:W-:-:S04]  /*01a0*/  ULEA UR5, UR6, UR5, 0x18 ;  /* 0x0000000506057291 */ /* 0x000fc8000f8ec0ff */
[----:B------:R-:W-:Y:S02]  /*01b0*/  LEA R5, R19, UR4, 0x7 ;  /* 0x0000000413057c11 */ /* 0x000fe4000f8e38ff */
[C---:B------:R-:W-:Y:S02]  /*01c0*/  LEA R3, R21.reuse, UR5, 0x2 ;  /* 0x0000000515037c11 */ /* 0x040fe4000f8e10ff */
[----:B------:R-:W-:Y:S02]  /*01d0*/  LEA R4, R21, R5, 0x2 ;  /* 0x0000000515047211 */ /* 0x000fe400078e10ff */
[----:B------:R-:W-:-:S07]  /*01e0*/  LEA R2, R19, R3, 0x7 ;  /* 0x0000000313027211 */ /* 0x000fce00078e38ff */
.L_x_1:
[----:B-1----:R-:W-:Y:S01]  /*01f0*/  MOV R6, R0 ;  /* 0x0000000000067202 */ /* 0x002fe20000000f00 */
[----:B------:R-:W-:Y:S01]  /*0200*/  HFMA2 R20, -RZ, RZ, 0, 0 ;  /* 0x00000000ff147431 */ /* 0x000fe200000001ff */
[----:B------:R-:W-:Y:S01]  /*0210*/  MOV R22, RZ ;  /* 0x000000ff00167202 */ /* 0x000fe20000000f00 */
[----:B--2---:R-:W-:Y:S01]  /*0220*/  IMAD.WIDE R8, R7, 0x4, R24 ;  /* 0x0000000407087825 */ /* 0x004fe200078e0218 */
[-C--:B------:R-:W-:Y:S02]  /*0230*/  ISETP.GE.AND P0, PT, R19, R6.reuse, PT ;  /* 0x000000061300720c */ /* 0x080fe40003f06270 */
[-C--:B------:R-:W-:Y:S02]  /*0240*/  ISETP.GE.AND P1, PT, R21, R6.reuse, PT ;  /* 0x000000061500720c */ /* 0x080fe40003f26270 */
[-C--:B------:R-:W-:Y:S02]  /*0250*/  ISETP.GE.U32.OR P0, PT, R23, R6.reuse, P0 ;  /* 0x000000061700720c */ /* 0x080fe40000706470 */
[----:B------:R-:W-:-:S11]  /*0260*/  ISETP.GE.U32.OR P1, PT, R18, R6, P1 ;  /* 0x000000061200720c */ /* 0x000fd60000f26470 */
[----:B------:R-:W0:Y:S02]  /*0270*/  @!P0 LDC.64 R10, c[0x0][0x388] ;  /* 0x0000e200ff0a8b82 */ /* 0x000e240000000a00 */
[----:B------:R-:W2:Y:S01]  /*0280*/  @!P1 LDG.E R20, desc[UR8][R8.64] ;  /* 0x0000000808149981 */ /* 0x000ea2000c1e1900 */
[----:B0-----:R-:W-:-:S05]  /*0290*/  @!P0 IMAD.WIDE.U32 R10, R17, 0x4, R10 ;  /* 0x00000004110a8825 */ /* 0x001fca00078e000a */
[----:B------:R-:W3:Y:S04]  /*02a0*/  @!P0 LDG.E R22, desc[UR8][R10.64] ;  /* 0x000000080a168981 */ /* 0x000ee8000c1e1900 */
[----:B--2---:R-:W-:Y:S04]  /*02b0*/  STS [R4], R20 ;  /* 0x0000001404007388 */ /* 0x004fe80000000800 */
[----:B---3--:R-:W-:Y:S01]  /*02c0*/  STS [R2], R22 ;  /* 0x0000001602007388 */ /* 0x008fe20000000800 */
[----:B------:R-:W-:Y:S06]  /*02d0*/  BAR.SYNC.DEFER_BLOCKING 0x0 ;  /* 0x0000000000007b1d */ /* 0x000fec0000010000 */
[----:B------:R-:W-:Y:S04]  /*02e0*/  LDS R26, [R3] ;  /* 0x00000000031a7984 */ /* 0x000fe80000000800 */
[----:B------:R-:W0:Y:S04]  /*02f0*/  LDS.128 R12, [R5] ;  /* 0x00000000050c7984 */ /* 0x000e280000000c00 */
[----:B------:R-:W1:Y:S04]  /*0300*/  LDS R28, [R3+0x80] ;  /* 0x00008000031c7984 */ /* 0x000e680000000800 */
[----:B------:R-:W2:Y:S04]  /*0310*/  LDS R29, [R3+0x100] ;  /* 0x00010000031d7984 */ /* 0x000ea80000000800 */
[----:B------:R-:W-:Y:S04]  /*0320*/  LDS.128 R8, [R5+0x10] ;  /* 0x0000100005087984 */ /* 0x000fe80000000c00 */
[----:B------:R-:W-:Y:S01]  /*0330*/  LDS R20, [R3+0x280] ;  /* 0x0002800003147984 */ /* 0x000fe20000000800 */
[----:B0-----:R-:W-:-:S03]  /*0340*/  FFMA R26, R12, R26, R27 ;  /* 0x0000001a0c1a7223 */ /* 0x001fc6000000001b */
[----:B------:R-:W0:Y:S01]  /*0350*/  LDS R12, [R3+0x180] ;  /* 0x00018000030c7984 */ /* 0x000e220000000800 */
[----:B-1----:R-:W-:-:S03]  /*0360*/  FFMA R26, R28, R13, R26 ;  /* 0x0000000d1c1a7223 */ /* 0x002fc6000000001a */
[----:B------:R-:W1:Y:S01]  /*0370*/  LDS R13, [R3+0x200] ;  /* 0x00020000030d7984 */ /* 0x000e620000000800 */
[----:B--2---:R-:W-:-:S03]  /*0380*/  FFMA R29, R29, R14, R26 ;  /* 0x0000000e1d1d7223 */ /* 0x004fc6000000001a */
[----:B------:R-:W2:Y:S04]  /*0390*/  LDS R27, [R3+0x300] ;  /* 0x00030000031b7984 */ /* 0x000ea80000000800 */
[----:B------:R-:W-:Y:S01]  /*03a0*/  LDS R26, [R3+0x400] ;  /* 0x00040000031a7984 */ /* 0x000fe20000000800 */
[----:B0-----:R-:W-:-:S03]  /*03b0*/  FFMA R15, R12, R15, R29 ;  /* 0x0000000f0c0f7223 */ /* 0x001fc6000000001d */
[----:B------:R-:W-:Y:S01]  /*03c0*/  LDS R29, [R3+0xe80] ;  /* 0x000e8000031d7984 */ /* 0x000fe20000000800 */
[----:B-1----:R-:W-:-:S03]  /*03d0*/  FFMA R13, R8, R13, R15 ;  /* 0x0000000d080d7223 */ /* 0x002fc6000000000f */
[----:B------:R-:W0:Y:S01]  /*03e0*/  LDS R8, [R3+0x380] ;  /* 0x0003800003087984 */ /* 0x000e220000000800 */
[----:B------:R-:W-:-:S03]  /*03f0*/  FFMA R22, R20, R9, R13 ;  /* 0x0000000914167223 */ /* 0x000fc6000000000d */
[----:B------:R-:W1:Y:S04]  /*0400*/  LDS.128 R12, [R5+0x20] ;  /* 0x00002000050c7984 */ /* 0x000e680000000c00 */
[----:B------:R-:W3:Y:S01]  /*0410*/  LDS R20, [R3+0x480] ;  /* 0x0004800003147984 */ /* 0x000ee20000000800 */
[----:B--2---:R-:W-:-:S03]  /*0420*/  FFMA R9, R27, R10, R22 ;  /* 0x0000000a1b097223 */ /* 0x004fc60000000016 */
[----:B------:R-:W2:Y:S01]  /*0430*/  LDS R27, [R3+0x500] ;  /* 0x00050000031b7984 */ /* 0x000ea20000000800 */
[----:B0-----:R-:W-:-:S04]  /*0440*/  FFMA R9, R8, R11, R9 ;  /* 0x0000000b08097223 */ /* 0x001fc80000000009 */
[----:B-1----:R-:W-:Y:S02]  /*0450*/  FFMA R9, R12, R26, R9 ;  /* 0x0000001a0c097223 */ /* 0x002fe40000000009 */
[----:B------:R-:W0:Y:S02]  /*0460*/  LDS R12, [R3+0x580] ;  /* 0x00058000030c7984 */ /* 0x000e240000000800 */
[----:B---3--:R-:W-:Y:S02]  /*0470*/  FFMA R22, R20, R13, R9 ;  /* 0x0000000d14167223 */ /* 0x008fe40000000009 */
[----:B------:R-:W-:Y:S04]  /*0480*/  LDS R26, [R3+0x600] ;  /* 0x00060000031a7984 */ /* 0x000fe80000000800 */
        /* <DEDUP_REMOVED lines=36> */
[----:B------:R-:W1:Y:S01]  /*06d0*/  LDS.128 R8, [R5+0x70] ;  /* 0x0000700005087984 */ /* 0x000e620000000c00 */
[----:B--2---:R-:W-:-:S03]  /*06e0*/  FFMA R27, R27, R14, R20 ;  /* 0x0000000e1b1b7223 */ /* 0x004fc60000000014 */
[----:B------:R-:W2:Y:S04]  /*06f0*/  LDS R20, [R3+0xf00] ;  /* 0x000f000003147984 */ /* 0x000ea80000000800 */
[----:B------:R-:W3:Y:S01]  /*0700*/  LDS R14, [R3+0xf80] ;  /* 0x000f8000030e7984 */ /* 0x000ee20000000800 */
[----:B------:R-:W-:Y:S01]  /*0710*/  IADD3 R16, PT, PT, R16, 0x1, RZ ;  /* 0x0000000110107810 */ /* 0x000fe20007ffe0ff */
[----:B------:R-:W-:Y:S03]  /*0720*/  BAR.SYNC.DEFER_BLOCKING 0x0 ;  /* 0x0000000000007b1d */ /* 0x000fe60000010000 */
[----:B------:R-:W-:Y:S02]  /*0730*/  ISETP.NE.AND P0, PT, R16, RZ, PT ;  /* 0x000000ff1000720c */ /* 0x000fe40003f05270 */
[----:B------:R-:W-:Y:S01]  /*0740*/  IADD3 R7, PT, PT, R7, 0x20, RZ ;  /* 0x0000002007077810 */ /* 0x000fe20007ffe0ff */
[----:B0-----:R-:W-:-:S04]  /*0750*/  FFMA R15, R12, R15, R27 ;  /* 0x0000000f0c0f7223 */ /* 0x001fc8000000001b */
[----:B-1----:R-:W-:-:S04]  /*0760*/  FFMA R8, R8, R13, R15 ;  /* 0x0000000d08087223 */ /* 0x002fc8000000000f */
[----:B------:R-:W-:-:S04]  /*0770*/  FFMA R9, R29, R9, R8 ;  /* 0x000000091d097223 */ /* 0x000fc80000000008 */
[----:B--2---:R-:W-:Y:S01]  /*0780*/  FFMA R9, R20, R10, R9 ;  /* 0x0000000a14097223 */ /* 0x004fe20000000009 */
[----:B------:R-:W-:Y:S02]  /*0790*/  IADD3 R19, PT, PT, R19, 0x20, RZ ;  /* 0x0000002013137810 */ /* 0x000fe40007ffe0ff */
[----:B------:R-:W-:Y:S01]  /*07a0*/  IADD3 R21, PT, PT, R21, 0x20, RZ ;  /* 0x0000002015157810 */ /* 0x000fe20007ffe0ff */
[----:B---3--:R-:W-:Y:S01]  /*07b0*/  FFMA R27, R14, R11, R9 ;  /* 0x0000000b0e1b7223 */ /* 0x008fe20000000009 */
[----:B------:R-:W-:Y:S01]  /*07c0*/  LEA R17, R6, R17, 0x5 ;  /* 0x0000001106117211 */ /* 0x000fe200078e28ff */
[----:B------:R-:W-:Y:S06]  /*07d0*/  @P0 BRA `(.L_x_1) ;  /* 0xfffffff800840947 */ /* 0x000fec000383ffff */
.L_x_0:
[----:B------:R-:W-:-:S04]  /*07e0*/  VIMNMX R3, PT, PT, R18, R23, !PT ;  /* 0x0000001712037248 */ /* 0x000fc80007fe0100 */
[----:B------:R-:W-:-:S13]  /*07f0*/  ISETP.GE.AND P0, PT, R3, R6, PT ;  /* 0x000000060300720c */ /* 0x000fda0003f06270 */
[----:B------:R-:W-:Y:S05]  /*0800*/  @P0 EXIT ;  /* 0x000000000000094d */ /* 0x000fea0003800000 */
[----:B------:R-:W0:Y:S01]  /*0810*/  LDC.64 R2, c[0x0][0x390] ;  /* 0x0000e400ff027b82 */ /* 0x000e220000000a00 */
[----:B------:R-:W-:-:S04]  /*0820*/  IMAD R23, R18, R6, R23 ;  /* 0x0000000612177224 */ /* 0x000fc800078e0217 */
[----:B0-----:R-:W-:-:S05]  /*0830*/  IMAD.WIDE.U32 R2, R23, 0x4, R2 ;  /* 0x0000000417027825 */ /* 0x001fca00078e0002 */
[----:B------:R-:W-:Y:S01]  /*0840*/  STG.E desc[UR8][R2.64], R27 ;  /* 0x0000001b02007986 */ /* 0x000fe2000c101908 */
[----:B------:R-:W-:Y:S05]  /*0850*/  EXIT ;  /* 0x000000000000794d */ /* 0x000fea0003800000 */
.L_x_2:
[----:B------:R-:W-:-:S00]  /*0860*/  BRA `(.L_x_2) ;  /* 0xfffffffc00fc7947 */ /* 0x000fc0000383ffff */
[----:B------:R-:W-:-:S00]  /*0870*/  NOP ;  /* 0x0000000000007918 */ /* 0x000fc00000000000 */
        /* <DEDUP_REMOVED lines=8> */
.L_x_3:


//--------------------- .nv.shared._Z22matrix_multiply_kernelPKfS0_Pfi --------------------------
	.section	.nv.shared._Z22matrix_multiply_kernelPKfS0_Pfi,"aw",@nobits
	.sectionflags	@""
	.align	4
.nv.shared._Z22matrix_multiply_kernelPKfS0_Pfi:
	.zero		9216


//--------------------- .nv.shared.reserved.0     --------------------------
	.section	.nv.shared.reserved.0,"aw",@nobits
	.weak		__nv_reservedSMEM_offset_0_alias
	.size		__nv_reservedSMEM_offset_0_alias, 0, 64
	.other		__nv_reservedSMEM_offset_0_alias,@"STO_CUDA_RESERVED_SHARED STV_DEFAULT"
__nv_reservedSMEM_offset_0_alias:
	.zero		0
	.zero		64


//--------------------- .nv.constant0._Z22matrix_multiply_kernelPKfS0_Pfi --------------------------
	.section	.nv.constant0._Z22matrix_multiply_kernelPKfS0_Pfi,"a",@progbits
	.sectionflags	@""
	.align	4
.nv.constant0._Z22matrix_multiply_kernelPKfS0_Pfi:
	.zero		924


//--------------------- SYMBOLS --------------------------

	.type		.nv.reservedSmem.offset0,@object
	.size		.nv.reservedSmem.offset0,0x4
	.type		.nv.reservedSmem.cap,@object
	.size		.nv.reservedSmem.cap,0x4
